//
// Generated by NVIDIA NVVM Compiler
//
// Compiler Build ID: CL-36424714
// Cuda compilation tools, release 13.0, V13.0.88
// Based on NVVM 20.0.0
//

.version 9.0
.target sm_100
.address_size 64

	// .globl	_Z15matrixMulKernelPfS_S_i
// _ZZ15matrixMulKernelPfS_S_iE3Mds has been demoted
// _ZZ15matrixMulKernelPfS_S_iE3Nds has been demoted

.visible .entry _Z15matrixMulKernelPfS_S_i(
	.param .u64 .ptr .align 1 _Z15matrixMulKernelPfS_S_i_param_0,
	.param .u64 .ptr .align 1 _Z15matrixMulKernelPfS_S_i_param_1,
	.param .u64 .ptr .align 1 _Z15matrixMulKernelPfS_S_i_param_2,
	.param .u32 _Z15matrixMulKernelPfS_S_i_param_3
)
{
	.reg .pred 	%p<8>;
	.reg .b32 	%r<104>;
	.reg .b32 	%f<368>;
	.reg .b64 	%rd<40>;
	// demoted variable
	.shared .align 4 .b8 _ZZ15matrixMulKernelPfS_S_iE3Mds[1024];
	// demoted variable
	.shared .align 4 .b8 _ZZ15matrixMulKernelPfS_S_iE3Nds[1024];
	ld.param.u32 	%r31, [_Z15matrixMulKernelPfS_S_i_param_3];
	mov.u32 	%r32, %ctaid.x;
	mov.u32 	%r33, %ctaid.y;
	mov.u32 	%r1, %tid.x;
	mov.u32 	%r2, %tid.y;
	shl.b32 	%r34, %r33, 4;
	add.s32 	%r3, %r34, %r2;
	shl.b32 	%r4, %r32, 4;
	add.s32 	%r5, %r4, %r1;
	shr.s32 	%r35, %r31, 31;
	shr.u32 	%r36, %r35, 28;
	add.s32 	%r37, %r31, %r36;
	shr.s32 	%r6, %r37, 4;
	setp.lt.s32 	%p1, %r31, 16;
	mov.f32 	%f367, 0f00000000;
	@%p1 bra 	$L__BB0_9;
	mad.lo.s32 	%r100, %r31, %r3, %r1;
	shl.b32 	%r39, %r2, 6;
	mov.u32 	%r40, _ZZ15matrixMulKernelPfS_S_iE3Mds;
	add.s32 	%r8, %r40, %r39;
	add.s32 	%r41, %r6, -1;
	setp.lt.u32 	%p2, %r41, 3;
	mov.f32 	%f367, 0f00000000;
	mov.b32 	%r103, 0;
	@%p2 bra 	$L__BB0_4;
	and.b32  	%r103, %r6, 134217724;
	neg.s32 	%r101, %r103;
	add.s32 	%r43, %r2, 48;
	mad.lo.s32 	%r44, %r31, %r43, %r1;
	add.s32 	%r99, %r44, %r4;
	add.s32 	%r45, %r2, 32;
	mad.lo.s32 	%r46, %r31, %r45, %r1;
	add.s32 	%r98, %r46, %r4;
	add.s32 	%r47, %r2, 16;
	mad.lo.s32 	%r48, %r31, %r47, %r1;
	add.s32 	%r97, %r48, %r4;
	mad.lo.s32 	%r49, %r2, %r31, %r1;
	add.s32 	%r96, %r49, %r4;
	mov.f32 	%f367, 0f00000000;
$L__BB0_3:
	.pragma "nounroll";
	ld.param.u64 	%rd36, [_Z15matrixMulKernelPfS_S_i_param_1];
	ld.param.u64 	%rd33, [_Z15matrixMulKernelPfS_S_i_param_0];
	cvta.to.global.u64 	%rd4, %rd33;
	mul.wide.s32 	%rd5, %r100, 4;
	add.s64 	%rd6, %rd4, %rd5;
	ld.global.f32 	%f14, [%rd6];
	shl.b32 	%r51, %r1, 2;
	add.s32 	%r52, %r8, %r51;
	st.shared.f32 	[%r52], %f14;
	cvta.to.global.u64 	%rd7, %rd36;
	mul.wide.u32 	%rd8, %r96, 4;
	add.s64 	%rd9, %rd7, %rd8;
	ld.global.f32 	%f15, [%rd9];
	mov.u32 	%r54, _ZZ15matrixMulKernelPfS_S_iE3Nds;
	add.s32 	%r55, %r54, %r51;
	add.s32 	%r56, %r55, %r39;
	st.shared.f32 	[%r56], %f15;
	bar.sync 	0;
	ld.shared.f32 	%f16, [%r8];
	ld.shared.f32 	%f17, [%r55];
	fma.rn.f32 	%f18, %f16, %f17, %f367;
	ld.shared.f32 	%f19, [%r8+4];
	ld.shared.f32 	%f20, [%r55+64];
	fma.rn.f32 	%f21, %f19, %f20, %f18;
	ld.shared.f32 	%f22, [%r8+8];
	ld.shared.f32 	%f23, [%r55+128];
	fma.rn.f32 	%f24, %f22, %f23, %f21;
	ld.shared.f32 	%f25, [%r8+12];
	ld.shared.f32 	%f26, [%r55+192];
	fma.rn.f32 	%f27, %f25, %f26, %f24;
	ld.shared.f32 	%f28, [%r8+16];
	ld.shared.f32 	%f29, [%r55+256];
	fma.rn.f32 	%f30, %f28, %f29, %f27;
	ld.shared.f32 	%f31, [%r8+20];
	ld.shared.f32 	%f32, [%r55+320];
	fma.rn.f32 	%f33, %f31, %f32, %f30;
	ld.shared.f32 	%f34, [%r8+24];
	ld.shared.f32 	%f35, [%r55+384];
	fma.rn.f32 	%f36, %f34, %f35, %f33;
	ld.shared.f32 	%f37, [%r8+28];
	ld.shared.f32 	%f38, [%r55+448];
	fma.rn.f32 	%f39, %f37, %f38, %f36;
	ld.shared.f32 	%f40, [%r8+32];
	ld.shared.f32 	%f41, [%r55+512];
	fma.rn.f32 	%f42, %f40, %f41, %f39;
	ld.shared.f32 	%f43, [%r8+36];
	ld.shared.f32 	%f44, [%r55+576];
	fma.rn.f32 	%f45, %f43, %f44, %f42;
	ld.shared.f32 	%f46, [%r8+40];
	ld.shared.f32 	%f47, [%r55+640];
	fma.rn.f32 	%f48, %f46, %f47, %f45;
	ld.shared.f32 	%f49, [%r8+44];
	ld.shared.f32 	%f50, [%r55+704];
	fma.rn.f32 	%f51, %f49, %f50, %f48;
	ld.shared.f32 	%f52, [%r8+48];
	ld.shared.f32 	%f53, [%r55+768];
	fma.rn.f32 	%f54, %f52, %f53, %f51;
	ld.shared.f32 	%f55, [%r8+52];
	ld.shared.f32 	%f56, [%r55+832];
	fma.rn.f32 	%f57, %f55, %f56, %f54;
	ld.shared.f32 	%f58, [%r8+56];
	ld.shared.f32 	%f59, [%r55+896];
	fma.rn.f32 	%f60, %f58, %f59, %f57;
	ld.shared.f32 	%f61, [%r8+60];
	ld.shared.f32 	%f62, [%r55+960];
	fma.rn.f32 	%f63, %f61, %f62, %f60;
	bar.sync 	0;
	ld.global.f32 	%f64, [%rd6+64];
	st.shared.f32 	[%r52], %f64;
	mul.wide.u32 	%rd10, %r97, 4;
	add.s64 	%rd11, %rd7, %rd10;
	ld.global.f32 	%f65, [%rd11];
	st.shared.f32 	[%r56], %f65;
	bar.sync 	0;
	ld.shared.f32 	%f66, [%r8];
	ld.shared.f32 	%f67, [%r55];
	fma.rn.f32 	%f68, %f66, %f67, %f63;
	ld.shared.f32 	%f69, [%r8+4];
	ld.shared.f32 	%f70, [%r55+64];
	fma.rn.f32 	%f71, %f69, %f70, %f68;
	ld.shared.f32 	%f72, [%r8+8];
	ld.shared.f32 	%f73, [%r55+128];
	fma.rn.f32 	%f74, %f72, %f73, %f71;
	ld.shared.f32 	%f75, [%r8+12];
	ld.shared.f32 	%f76, [%r55+192];
	fma.rn.f32 	%f77, %f75, %f76, %f74;
	ld.shared.f32 	%f78, [%r8+16];
	ld.shared.f32 	%f79, [%r55+256];
	fma.rn.f32 	%f80, %f78, %f79, %f77;
	ld.shared.f32 	%f81, [%r8+20];
	ld.shared.f32 	%f82, [%r55+320];
	fma.rn.f32 	%f83, %f81, %f82, %f80;
	ld.shared.f32 	%f84, [%r8+24];
	ld.shared.f32 	%f85, [%r55+384];
	fma.rn.f32 	%f86, %f84, %f85, %f83;
	ld.shared.f32 	%f87, [%r8+28];
	ld.shared.f32 	%f88, [%r55+448];
	fma.rn.f32 	%f89, %f87, %f88, %f86;
	ld.shared.f32 	%f90, [%r8+32];
	ld.shared.f32 	%f91, [%r55+512];
	fma.rn.f32 	%f92, %f90, %f91, %f89;
	ld.shared.f32 	%f93, [%r8+36];
	ld.shared.f32 	%f94, [%r55+576];
	fma.rn.f32 	%f95, %f93, %f94, %f92;
	ld.shared.f32 	%f96, [%r8+40];
	ld.shared.f32 	%f97, [%r55+640];
	fma.rn.f32 	%f98, %f96, %f97, %f95;
	ld.shared.f32 	%f99, [%r8+44];
	ld.shared.f32 	%f100, [%r55+704];
	fma.rn.f32 	%f101, %f99, %f100, %f98;
	ld.shared.f32 	%f102, [%r8+48];
	ld.shared.f32 	%f103, [%r55+768];
	fma.rn.f32 	%f104, %f102, %f103, %f101;
	ld.shared.f32 	%f105, [%r8+52];
	ld.shared.f32 	%f106, [%r55+832];
	fma.rn.f32 	%f107, %f105, %f106, %f104;
	ld.shared.f32 	%f108, [%r8+56];
	ld.shared.f32 	%f109, [%r55+896];
	fma.rn.f32 	%f110, %f108, %f109, %f107;
	ld.shared.f32 	%f111, [%r8+60];
	ld.shared.f32 	%f112, [%r55+960];
	fma.rn.f32 	%f113, %f111, %f112, %f110;
	bar.sync 	0;
	ld.global.f32 	%f114, [%rd6+128];
	st.shared.f32 	[%r52], %f114;
	mul.wide.u32 	%rd12, %r98, 4;
	add.s64 	%rd13, %rd7, %rd12;
	ld.global.f32 	%f115, [%rd13];
	st.shared.f32 	[%r56], %f115;
	bar.sync 	0;
	ld.shared.f32 	%f116, [%r8];
	ld.shared.f32 	%f117, [%r55];
	fma.rn.f32 	%f118, %f116, %f117, %f113;
	ld.shared.f32 	%f119, [%r8+4];
	ld.shared.f32 	%f120, [%r55+64];
	fma.rn.f32 	%f121, %f119, %f120, %f118;
	ld.shared.f32 	%f122, [%r8+8];
	ld.shared.f32 	%f123, [%r55+128];
	fma.rn.f32 	%f124, %f122, %f123, %f121;
	ld.shared.f32 	%f125, [%r8+12];
	ld.shared.f32 	%f126, [%r55+192];
	fma.rn.f32 	%f127, %f125, %f126, %f124;
	ld.shared.f32 	%f128, [%r8+16];
	ld.shared.f32 	%f129, [%r55+256];
	fma.rn.f32 	%f130, %f128, %f129, %f127;
	ld.shared.f32 	%f131, [%r8+20];
	ld.shared.f32 	%f132, [%r55+320];
	fma.rn.f32 	%f133, %f131, %f132, %f130;
	ld.shared.f32 	%f134, [%r8+24];
	ld.shared.f32 	%f135, [%r55+384];
	fma.rn.f32 	%f136, %f134, %f135, %f133;
	ld.shared.f32 	%f137, [%r8+28];
	ld.shared.f32 	%f138, [%r55+448];
	fma.rn.f32 	%f139, %f137, %f138, %f136;
	ld.shared.f32 	%f140, [%r8+32];
	ld.shared.f32 	%f141, [%r55+512];
	fma.rn.f32 	%f142, %f140, %f141, %f139;
	ld.shared.f32 	%f143, [%r8+36];
	ld.shared.f32 	%f144, [%r55+576];
	fma.rn.f32 	%f145, %f143, %f144, %f142;
	ld.shared.f32 	%f146, [%r8+40];
	ld.shared.f32 	%f147, [%r55+640];
	fma.rn.f32 	%f148, %f146, %f147, %f145;
	ld.shared.f32 	%f149, [%r8+44];
	ld.shared.f32 	%f150, [%r55+704];
	fma.rn.f32 	%f151, %f149, %f150, %f148;
	ld.shared.f32 	%f152, [%r8+48];
	ld.shared.f32 	%f153, [%r55+768];
	fma.rn.f32 	%f154, %f152, %f153, %f151;
	ld.shared.f32 	%f155, [%r8+52];
	ld.shared.f32 	%f156, [%r55+832];
	fma.rn.f32 	%f157, %f155, %f156, %f154;
	ld.shared.f32 	%f158, [%r8+56];
	ld.shared.f32 	%f159, [%r55+896];
	fma.rn.f32 	%f160, %f158, %f159, %f157;
	ld.shared.f32 	%f161, [%r8+60];
	ld.shared.f32 	%f162, [%r55+960];
	fma.rn.f32 	%f163, %f161, %f162, %f160;
	bar.sync 	0;
	ld.global.f32 	%f164, [%rd6+192];
	st.shared.f32 	[%r52], %f164;
	mul.wide.u32 	%rd14, %r99, 4;
	add.s64 	%rd15, %rd7, %rd14;
	ld.global.f32 	%f165, [%rd15];
	st.shared.f32 	[%r56], %f165;
	bar.sync 	0;
	ld.shared.f32 	%f166, [%r8];
	ld.shared.f32 	%f167, [%r55];
	fma.rn.f32 	%f168, %f166, %f167, %f163;
	ld.shared.f32 	%f169, [%r8+4];
	ld.shared.f32 	%f170, [%r55+64];
	fma.rn.f32 	%f171, %f169, %f170, %f168;
	ld.shared.f32 	%f172, [%r8+8];
	ld.shared.f32 	%f173, [%r55+128];
	fma.rn.f32 	%f174, %f172, %f173, %f171;
	ld.shared.f32 	%f175, [%r8+12];
	ld.shared.f32 	%f176, [%r55+192];
	fma.rn.f32 	%f177, %f175, %f176, %f174;
	ld.shared.f32 	%f178, [%r8+16];
	ld.shared.f32 	%f179, [%r55+256];
	fma.rn.f32 	%f180, %f178, %f179, %f177;
	ld.shared.f32 	%f181, [%r8+20];
	ld.shared.f32 	%f182, [%r55+320];
	fma.rn.f32 	%f183, %f181, %f182, %f180;
	ld.shared.f32 	%f184, [%r8+24];
	ld.shared.f32 	%f185, [%r55+384];
	fma.rn.f32 	%f186, %f184, %f185, %f183;
	ld.shared.f32 	%f187, [%r8+28];
	ld.shared.f32 	%f188, [%r55+448];
	fma.rn.f32 	%f189, %f187, %f188, %f186;
	ld.shared.f32 	%f190, [%r8+32];
	ld.shared.f32 	%f191, [%r55+512];
	fma.rn.f32 	%f192, %f190, %f191, %f189;
	ld.shared.f32 	%f193, [%r8+36];
	ld.shared.f32 	%f194, [%r55+576];
	fma.rn.f32 	%f195, %f193, %f194, %f192;
	ld.shared.f32 	%f196, [%r8+40];
	ld.shared.f32 	%f197, [%r55+640];
	fma.rn.f32 	%f198, %f196, %f197, %f195;
	ld.shared.f32 	%f199, [%r8+44];
	ld.shared.f32 	%f200, [%r55+704];
	fma.rn.f32 	%f201, %f199, %f200, %f198;
	ld.shared.f32 	%f202, [%r8+48];
	ld.shared.f32 	%f203, [%r55+768];
	fma.rn.f32 	%f204, %f202, %f203, %f201;
	ld.shared.f32 	%f205, [%r8+52];
	ld.shared.f32 	%f206, [%r55+832];
	fma.rn.f32 	%f207, %f205, %f206, %f204;
	ld.shared.f32 	%f208, [%r8+56];
	ld.shared.f32 	%f209, [%r55+896];
	fma.rn.f32 	%f210, %f208, %f209, %f207;
	ld.shared.f32 	%f211, [%r8+60];
	ld.shared.f32 	%f212, [%r55+960];
	fma.rn.f32 	%f367, %f211, %f212, %f210;
	bar.sync 	0;
	add.s32 	%r101, %r101, 4;
	add.s32 	%r100, %r100, 64;
	shl.b32 	%r57, %r31, 6;
	add.s32 	%r99, %r99, %r57;
	add.s32 	%r98, %r98, %r57;
	add.s32 	%r97, %r97, %r57;
	add.s32 	%r96, %r96, %r57;
	setp.ne.s32 	%p3, %r101, 0;
	@%p3 bra 	$L__BB0_3;
$L__BB0_4:
	and.b32  	%r28, %r6, 3;
	setp.eq.s32 	%p4, %r28, 0;
	@%p4 bra 	$L__BB0_9;
	setp.eq.s32 	%p5, %r28, 1;
	@%p5 bra 	$L__BB0_7;
	ld.param.u64 	%rd37, [_Z15matrixMulKernelPfS_S_i_param_1];
	ld.param.u64 	%rd34, [_Z15matrixMulKernelPfS_S_i_param_0];
	shl.b32 	%r58, %r103, 4;
	mad.lo.s32 	%r63, %r31, %r3, %r1;
	add.s32 	%r64, %r63, %r58;
	cvta.to.global.u64 	%rd16, %rd34;
	mul.wide.s32 	%rd17, %r64, 4;
	add.s64 	%rd18, %rd16, %rd17;
	ld.global.f32 	%f214, [%rd18];
	shl.b32 	%r65, %r1, 2;
	add.s32 	%r66, %r8, %r65;
	st.shared.f32 	[%r66], %f214;
	add.s32 	%r67, %r58, %r2;
	mad.lo.s32 	%r68, %r67, %r31, %r5;
	cvta.to.global.u64 	%rd19, %rd37;
	mul.wide.u32 	%rd20, %r68, 4;
	add.s64 	%rd21, %rd19, %rd20;
	ld.global.f32 	%f215, [%rd21];
	mov.u32 	%r70, _ZZ15matrixMulKernelPfS_S_iE3Nds;
	add.s32 	%r71, %r70, %r65;
	add.s32 	%r72, %r71, %r39;
	st.shared.f32 	[%r72], %f215;
	bar.sync 	0;
	ld.shared.f32 	%f216, [%r8];
	ld.shared.f32 	%f217, [%r71];
	fma.rn.f32 	%f218, %f216, %f217, %f367;
	ld.shared.f32 	%f219, [%r8+4];
	ld.shared.f32 	%f220, [%r71+64];
	fma.rn.f32 	%f221, %f219, %f220, %f218;
	ld.shared.f32 	%f222, [%r8+8];
	ld.shared.f32 	%f223, [%r71+128];
	fma.rn.f32 	%f224, %f222, %f223, %f221;
	ld.shared.f32 	%f225, [%r8+12];
	ld.shared.f32 	%f226, [%r71+192];
	fma.rn.f32 	%f227, %f225, %f226, %f224;
	ld.shared.f32 	%f228, [%r8+16];
	ld.shared.f32 	%f229, [%r71+256];
	fma.rn.f32 	%f230, %f228, %f229, %f227;
	ld.shared.f32 	%f231, [%r8+20];
	ld.shared.f32 	%f232, [%r71+320];
	fma.rn.f32 	%f233, %f231, %f232, %f230;
	ld.shared.f32 	%f234, [%r8+24];
	ld.shared.f32 	%f235, [%r71+384];
	fma.rn.f32 	%f236, %f234, %f235, %f233;
	ld.shared.f32 	%f237, [%r8+28];
	ld.shared.f32 	%f238, [%r71+448];
	fma.rn.f32 	%f239, %f237, %f238, %f236;
	ld.shared.f32 	%f240, [%r8+32];
	ld.shared.f32 	%f241, [%r71+512];
	fma.rn.f32 	%f242, %f240, %f241, %f239;
	ld.shared.f32 	%f243, [%r8+36];
	ld.shared.f32 	%f244, [%r71+576];
	fma.rn.f32 	%f245, %f243, %f244, %f242;
	ld.shared.f32 	%f246, [%r8+40];
	ld.shared.f32 	%f247, [%r71+640];
	fma.rn.f32 	%f248, %f246, %f247, %f245;
	ld.shared.f32 	%f249, [%r8+44];
	ld.shared.f32 	%f250, [%r71+704];
	fma.rn.f32 	%f251, %f249, %f250, %f248;
	ld.shared.f32 	%f252, [%r8+48];
	ld.shared.f32 	%f253, [%r71+768];
	fma.rn.f32 	%f254, %f252, %f253, %f251;
	ld.shared.f32 	%f255, [%r8+52];
	ld.shared.f32 	%f256, [%r71+832];
	fma.rn.f32 	%f257, %f255, %f256, %f254;
	ld.shared.f32 	%f258, [%r8+56];
	ld.shared.f32 	%f259, [%r71+896];
	fma.rn.f32 	%f260, %f258, %f259, %f257;
	ld.shared.f32 	%f261, [%r8+60];
	ld.shared.f32 	%f262, [%r71+960];
	fma.rn.f32 	%f263, %f261, %f262, %f260;
	bar.sync 	0;
	ld.global.f32 	%f264, [%rd18+64];
	st.shared.f32 	[%r66], %f264;
	add.s32 	%r73, %r67, 16;
	mad.lo.s32 	%r74, %r73, %r31, %r5;
	mul.wide.u32 	%rd22, %r74, 4;
	add.s64 	%rd23, %rd19, %rd22;
	ld.global.f32 	%f265, [%rd23];
	st.shared.f32 	[%r72], %f265;
	bar.sync 	0;
	ld.shared.f32 	%f266, [%r8];
	ld.shared.f32 	%f267, [%r71];
	fma.rn.f32 	%f268, %f266, %f267, %f263;
	ld.shared.f32 	%f269, [%r8+4];
	ld.shared.f32 	%f270, [%r71+64];
	fma.rn.f32 	%f271, %f269, %f270, %f268;
	ld.shared.f32 	%f272, [%r8+8];
	ld.shared.f32 	%f273, [%r71+128];
	fma.rn.f32 	%f274, %f272, %f273, %f271;
	ld.shared.f32 	%f275, [%r8+12];
	ld.shared.f32 	%f276, [%r71+192];
	fma.rn.f32 	%f277, %f275, %f276, %f274;
	ld.shared.f32 	%f278, [%r8+16];
	ld.shared.f32 	%f279, [%r71+256];
	fma.rn.f32 	%f280, %f278, %f279, %f277;
	ld.shared.f32 	%f281, [%r8+20];
	ld.shared.f32 	%f282, [%r71+320];
	fma.rn.f32 	%f283, %f281, %f282, %f280;
	ld.shared.f32 	%f284, [%r8+24];
	ld.shared.f32 	%f285, [%r71+384];
	fma.rn.f32 	%f286, %f284, %f285, %f283;
	ld.shared.f32 	%f287, [%r8+28];
	ld.shared.f32 	%f288, [%r71+448];
	fma.rn.f32 	%f289, %f287, %f288, %f286;
	ld.shared.f32 	%f290, [%r8+32];
	ld.shared.f32 	%f291, [%r71+512];
	fma.rn.f32 	%f292, %f290, %f291, %f289;
	ld.shared.f32 	%f293, [%r8+36];
	ld.shared.f32 	%f294, [%r71+576];
	fma.rn.f32 	%f295, %f293, %f294, %f292;
	ld.shared.f32 	%f296, [%r8+40];
	ld.shared.f32 	%f297, [%r71+640];
	fma.rn.f32 	%f298, %f296, %f297, %f295;
	ld.shared.f32 	%f299, [%r8+44];
	ld.shared.f32 	%f300, [%r71+704];
	fma.rn.f32 	%f301, %f299, %f300, %f298;
	ld.shared.f32 	%f302, [%r8+48];
	ld.shared.f32 	%f303, [%r71+768];
	fma.rn.f32 	%f304, %f302, %f303, %f301;
	ld.shared.f32 	%f305, [%r8+52];
	ld.shared.f32 	%f306, [%r71+832];
	fma.rn.f32 	%f307, %f305, %f306, %f304;
	ld.shared.f32 	%f308, [%r8+56];
	ld.shared.f32 	%f309, [%r71+896];
	fma.rn.f32 	%f310, %f308, %f309, %f307;
	ld.shared.f32 	%f311, [%r8+60];
	ld.shared.f32 	%f312, [%r71+960];
	fma.rn.f32 	%f367, %f311, %f312, %f310;
	bar.sync 	0;
	add.s32 	%r103, %r103, 2;
$L__BB0_7:
	and.b32  	%r75, %r6, 1;
	setp.eq.b32 	%p6, %r75, 1;
	not.pred 	%p7, %p6;
	@%p7 bra 	$L__BB0_9;
	ld.param.u64 	%rd38, [_Z15matrixMulKernelPfS_S_i_param_1];
	ld.param.u64 	%rd35, [_Z15matrixMulKernelPfS_S_i_param_0];
	shl.b32 	%r76, %r103, 4;
	mad.lo.s32 	%r81, %r31, %r3, %r1;
	add.s32 	%r82, %r81, %r76;
	cvta.to.global.u64 	%rd24, %rd35;
	mul.wide.s32 	%rd25, %r82, 4;
	add.s64 	%rd26, %rd24, %rd25;
	ld.global.f32 	%f313, [%rd26];
	shl.b32 	%r83, %r1, 2;
	add.s32 	%r84, %r8, %r83;
	st.shared.f32 	[%r84], %f313;
	add.s32 	%r85, %r76, %r2;
	mad.lo.s32 	%r86, %r85, %r31, %r5;
	cvta.to.global.u64 	%rd27, %rd38;
	mul.wide.u32 	%rd28, %r86, 4;
	add.s64 	%rd29, %rd27, %rd28;
	ld.global.f32 	%f314, [%rd29];
	mov.u32 	%r88, _ZZ15matrixMulKernelPfS_S_iE3Nds;
	add.s32 	%r89, %r88, %r83;
	add.s32 	%r90, %r89, %r39;
	st.shared.f32 	[%r90], %f314;
	bar.sync 	0;
	ld.shared.f32 	%f315, [%r8];
	ld.shared.f32 	%f316, [%r89];
	fma.rn.f32 	%f317, %f315, %f316, %f367;
	ld.shared.f32 	%f318, [%r8+4];
	ld.shared.f32 	%f319, [%r89+64];
	fma.rn.f32 	%f320, %f318, %f319, %f317;
	ld.shared.f32 	%f321, [%r8+8];
	ld.shared.f32 	%f322, [%r89+128];
	fma.rn.f32 	%f323, %f321, %f322, %f320;
	ld.shared.f32 	%f324, [%r8+12];
	ld.shared.f32 	%f325, [%r89+192];
	fma.rn.f32 	%f326, %f324, %f325, %f323;
	ld.shared.f32 	%f327, [%r8+16];
	ld.shared.f32 	%f328, [%r89+256];
	fma.rn.f32 	%f329, %f327, %f328, %f326;
	ld.shared.f32 	%f330, [%r8+20];
	ld.shared.f32 	%f331, [%r89+320];
	fma.rn.f32 	%f332, %f330, %f331, %f329;
	ld.shared.f32 	%f333, [%r8+24];
	ld.shared.f32 	%f334, [%r89+384];
	fma.rn.f32 	%f335, %f333, %f334, %f332;
	ld.shared.f32 	%f336, [%r8+28];
	ld.shared.f32 	%f337, [%r89+448];
	fma.rn.f32 	%f338, %f336, %f337, %f335;
	ld.shared.f32 	%f339, [%r8+32];
	ld.shared.f32 	%f340, [%r89+512];
	fma.rn.f32 	%f341, %f339, %f340, %f338;
	ld.shared.f32 	%f342, [%r8+36];
	ld.shared.f32 	%f343, [%r89+576];
	fma.rn.f32 	%f344, %f342, %f343, %f341;
	ld.shared.f32 	%f345, [%r8+40];
	ld.shared.f32 	%f346, [%r89+640];
	fma.rn.f32 	%f347, %f345, %f346, %f344;
	ld.shared.f32 	%f348, [%r8+44];
	ld.shared.f32 	%f349, [%r89+704];
	fma.rn.f32 	%f350, %f348, %f349, %f347;
	ld.shared.f32 	%f351, [%r8+48];
	ld.shared.f32 	%f352, [%r89+768];
	fma.rn.f32 	%f353, %f351, %f352, %f350;
	ld.shared.f32 	%f354, [%r8+52];
	ld.shared.f32 	%f355, [%r89+832];
	fma.rn.f32 	%f356, %f354, %f355, %f353;
	ld.shared.f32 	%f357, [%r8+56];
	ld.shared.f32 	%f358, [%r89+896];
	fma.rn.f32 	%f359, %f357, %f358, %f356;
	ld.shared.f32 	%f360, [%r8+60];
	ld.shared.f32 	%f361, [%r89+960];
	fma.rn.f32 	%f367, %f360, %f361, %f359;
	bar.sync 	0;
$L__BB0_9:
	ld.param.u64 	%rd39, [_Z15matrixMulKernelPfS_S_i_param_2];
	cvta.to.global.u64 	%rd30, %rd39;
	mad.lo.s32 	%r95, %r31, %r3, %r5;
	mul.wide.s32 	%rd31, %r95, 4;
	add.s64 	%rd32, %rd30, %rd31;
	st.global.f32 	[%rd32], %f367;
	ret;

}


// ===== COMPILED SASS (sm_100) =====

	.target	sm_100

	.elftype	@"ET_EXEC"


//--------------------- .note.nv.tkinfo           --------------------------
	.section	.note.nv.tkinfo,"",@"SHT_NOTE"
	.sectionflags	@"SHF_NOTE_NV_TKINFO"
	.tkinfo
        /*0018*/ 	.word	0x00000002
        /*0030*/ 	.string	""
        /*0030*/ 	.string	"ptxas"
        /*0030*/ 	.string	"Cuda compilation tools, release 13.0, V13.0.88"
        /*0030*/ 	.string	"Build cuda_13.0.r13.0/compiler.36424714_0"
        /*0030*/ 	.string	"-arch sm_100 -m 64 "



//--------------------- .note.nv.cuinfo           --------------------------
	.section	.note.nv.cuinfo,"",@"SHT_NOTE"
	.sectionflags	@"SHF_NOTE_NV_CUINFO"
        /*0018*/ 	.short	0x0002
        /*001a*/ 	.short	0x0064
        /*001c*/ 	.short	0x0082
	.zero		2


//--------------------- .nv.info                  --------------------------
	.section	.nv.info,"",@"SHT_CUDA_INFO"
	.align	4


	//----- nvinfo : EIATTR_REGCOUNT
	.align		4
        /*0000*/ 	.byte	0x04, 0x2f
        /*0002*/ 	.short	(.L_1 - .L_0)
	.align		4
.L_0:
        /*0004*/ 	.word	index@(_Z15matrixMulKernelPfS_S_i)
        /*0008*/ 	.word	0x00000028


	//----- nvinfo : EIATTR_FRAME_SIZE
	.align		4
.L_1:
        /*000c*/ 	.byte	0x04, 0x11
        /*000e*/ 	.short	(.L_3 - .L_2)
	.align		4
.L_2:
        /*0010*/ 	.word	index@(_Z15matrixMulKernelPfS_S_i)
        /*0014*/ 	.word	0x00000000


	//----- nvinfo : EIATTR_MIN_STACK_SIZE
	.align		4
.L_3:
        /*0018*/ 	.byte	0x04, 0x12
        /*001a*/ 	.short	(.L_5 - .L_4)
	.align		4
.L_4:
        /*001c*/ 	.word	index@(_Z15matrixMulKernelPfS_S_i)
        /*0020*/ 	.word	0x00000000
.L_5:


//--------------------- .nv.compat                --------------------------
	.section	.nv.compat,"",@"SHT_CUDA_COMPAT_INFO"
	.align	4
        /*0000*/ 	.byte	0x02, 0x09, 0x00, 0x00, 0x02, 0x02, 0x01, 0x00, 0x02, 0x05, 0x05, 0x00, 0x03, 0x07, 0x01, 0x01
        /*0010*/ 	.byte	0x02, 0x03, 0x00, 0x00, 0x02, 0x06, 0x01, 0x00, 0x04, 0x0b, 0x08, 0x00, 0x09, 0x00, 0x00, 0x00
        /*0020*/ 	.byte	0x00, 0x00, 0x00, 0x00


//--------------------- .nv.info._Z15matrixMulKernelPfS_S_i --------------------------
	.section	.nv.info._Z15matrixMulKernelPfS_S_i,"",@"SHT_CUDA_INFO"
	.sectionflags	@""
	.align	4


	//----- nvinfo : EIATTR_CUDA_API_VERSION
	.align		4
        /*0000*/ 	.byte	0x04, 0x37
        /*0002*/ 	.short	(.L_7 - .L_6)
.L_6:
        /*0004*/ 	.word	0x00000082


	//----- nvinfo : EIATTR_KPARAM_INFO
	.align		4
.L_7:
        /*0008*/ 	.byte	0x04, 0x17
        /*000a*/ 	.short	(.L_9 - .L_8)
.L_8:
        /*000c*/ 	.word	0x00000000
        /*0010*/ 	.short	0x0003
        /*0012*/ 	.short	0x0018
        /*0014*/ 	.byte	0x00, 0xf0, 0x11, 0x00


	//----- nvinfo : EIATTR_KPARAM_INFO
	.align		4
.L_9:
        /*0018*/ 	.byte	0x04, 0x17
        /*001a*/ 	.short	(.L_11 - .L_10)
.L_10:
        /*001c*/ 	.word	0x00000000
        /*0020*/ 	.short	0x0002
        /*0022*/ 	.short	0x0010
        /*0024*/ 	.byte	0x00, 0xf5, 0x21, 0x00


	//----- nvinfo : EIATTR_KPARAM_INFO
	.align		4
.L_11:
        /*0028*/ 	.byte	0x04, 0x17
        /*002a*/ 	.short	(.L_13 - .L_12)
.L_12:
        /*002c*/ 	.word	0x00000000
        /*0030*/ 	.short	0x0001
        /*0032*/ 	.short	0x0008
        /*0034*/ 	.byte	0x00, 0xf5, 0x21, 0x00


	//----- nvinfo : EIATTR_KPARAM_INFO
	.align		4
.L_13:
        /*0038*/ 	.byte	0x04, 0x17
        /*003a*/ 	.short	(.L_15 - .L_14)
.L_14:
        /*003c*/ 	.word	0x00000000
        /*0040*/ 	.short	0x0000
        /*0042*/ 	.short	0x0000
        /*0044*/ 	.byte	0x00, 0xf5, 0x21, 0x00


	//----- nvinfo : EIATTR_SPARSE_MMA_MASK
	.align		4
.L_15:
        /*0048*/ 	.byte	0x03, 0x50
        /*004a*/ 	.short	0x0000


	//----- nvinfo : EIATTR_MAXREG_COUNT
	.align		4
        /*004c*/ 	.byte	0x03, 0x1b
        /*004e*/ 	.short	0x00ff


	//----- nvinfo : EIATTR_NUM_BARRIERS
	.align		4
        /*0050*/ 	.byte	0x02, 0x4c
        /*0052*/ 	.byte	0x01
	.zero		1


	//----- nvinfo : EIATTR_MERCURY_ISA_VERSION
	.align		4
        /*0054*/ 	.byte	0x03, 0x5f
        /*0056*/ 	.short	0x0101


	//----- nvinfo : EIATTR_VRC_CTA_INIT_COUNT
	.align		4
        /*0058*/ 	.byte	0x02, 0x4a
	.zero		1
	.zero		1


	//----- nvinfo : EIATTR_EXIT_INSTR_OFFSETS
	.align		4
        /*005c*/ 	.byte	0x04, 0x1c
        /*005e*/ 	.short	(.L_17 - .L_16)


	//   ....[0]....
.L_16:
        /*0060*/ 	.word	0x00001890


	//----- nvinfo : EIATTR_CBANK_PARAM_SIZE
	.align		4
.L_17:
        /*0064*/ 	.byte	0x03, 0x19
        /*0066*/ 	.short	0x001c


	//----- nvinfo : EIATTR_PARAM_CBANK
	.align		4
        /*0068*/ 	.byte	0x04, 0x0a
        /*006a*/ 	.short	(.L_19 - .L_18)
	.align		4
.L_18:
        /*006c*/ 	.word	index@(.nv.constant0._Z15matrixMulKernelPfS_S_i)
        /*0070*/ 	.short	0x0380
        /*0072*/ 	.short	0x001c


	//----- nvinfo : EIATTR_SW_WAR
	.align		4
.L_19:
        /*0074*/ 	.byte	0x04, 0x36
        /*0076*/ 	.short	(.L_21 - .L_20)
.L_20:
        /*0078*/ 	.word	0x00000008
.L_21:


//--------------------- .nv.callgraph             --------------------------
	.section	.nv.callgraph,"",@"SHT_CUDA_CALLGRAPH"
	.align	4
	.sectionentsize	8
	.align		4
        /*0000*/ 	.word	0x00000000
	.align		4
        /*0004*/ 	.word	0xffffffff
	.align		4
        /*0008*/ 	.word	0x00000000
	.align		4
        /*000c*/ 	.word	0xfffffffe
	.align		4
        /*0010*/ 	.word	0x00000000
	.align		4
        /*0014*/ 	.word	0xfffffffd
	.align		4
        /*0018*/ 	.word	0x00000000
	.align		4
        /*001c*/ 	.word	0xfffffffc


//--------------------- .text._Z15matrixMulKernelPfS_S_i --------------------------
	.section	.text._Z15matrixMulKernelPfS_S_i,"ax",@progbits
	.align	128
        .global         _Z15matrixMulKernelPfS_S_i
        .type           _Z15matrixMulKernelPfS_S_i,@function
        .size           _Z15matrixMulKernelPfS_S_i,(.L_x_5 - _Z15matrixMulKernelPfS_S_i)
        .other          _Z15matrixMulKernelPfS_S_i,@"STO_CUDA_ENTRY STV_DEFAULT"
_Z15matrixMulKernelPfS_S_i:
.text._Z15matrixMulKernelPfS_S_i:
[----:B------:R-:W-:Y:S08]  /*0000*/  LDC R1, c[0x0][0x37c] ;  /* 0x0000df00ff017b82 */ /* 0x000ff00000000800 */
[----:B------:R-:W0:Y:S01]  /*0010*/  LDC R5, c[0x0][0x398] ;  /* 0x0000e600ff057b82 */ /* 0x000e220000000800 */
[----:B------:R-:W1:Y:S01]  /*0020*/  S2R R6, SR_CTAID.Y ;  /* 0x0000000000067919 */ /* 0x000e620000002600 */
[----:B------:R-:W2:Y:S01]  /*0030*/  LDCU.64 UR8, c[0x0][0x358] ;  /* 0x00006b00ff0877ac */ /* 0x000ea20008000a00 */
[----:B------:R-:W-:Y:S01]  /*0040*/  HFMA2 R31, -RZ, RZ, 0, 0 ;  /* 0x00000000ff1f7431 */ /* 0x000fe200000001ff */
[----:B------:R-:W1:Y:S01]  /*0050*/  S2R R3, SR_TID.Y ;  /* 0x0000000000037919 */ /* 0x000e620000002200 */
[----:B------:R-:W3:Y:S01]  /*0060*/  S2R R11, SR_CTAID.X ;  /* 0x00000000000b7919 */ /* 0x000ee20000002500 */
[----:B------:R-:W3:Y:S01]  /*0070*/  S2R R2, SR_TID.X ;  /* 0x0000000000027919 */ /* 0x000ee20000002100 */
[----:B0-----:R-:W-:-:S02]  /*0080*/  ISETP.GE.AND P0, PT, R5, 0x10, PT ;  /* 0x000000100500780c */ /* 0x001fc40003f06270 */
[----:B------:R-:W-:-:S04]  /*0090*/  SHF.R.S32.HI R0, RZ, 0x1f, R5 ;  /* 0x0000001fff007819 */ /* 0x000fc80000011405 */
[----:B------:R-:W-:Y:S02]  /*00a0*/  LEA.HI R0, R0, R5, RZ, 0x4 ;  /* 0x0000000500007211 */ /* 0x000fe400078f20ff */
[----:B-1----:R-:W-:Y:S02]  /*00b0*/  LEA R6, R6, R3, 0x4 ;  /* 0x0000000306067211 */ /* 0x002fe400078e20ff */
[----:B---3--:R-:W-:-:S03]  /*00c0*/  LEA R4, R11, R2, 0x4 ;  /* 0x000000020b047211 */ /* 0x008fc600078e20ff */
[----:B--2---:R-:W-:Y:S05]  /*00d0*/  @!P0 BRA `(.L_x_0) ;  /* 0x0000001400dc8947 */ /* 0x004fea0003800000 */
[----:B------:R-:W0:Y:S01]  /*00e0*/  S2UR UR6, SR_CgaCtaId ;  /* 0x00000000000679c3 */ /* 0x000e220000008800 */
[----:B------:R-:W-:Y:S01]  /*00f0*/  SHF.R.S32.HI R29, RZ, 0x4, R0 ;  /* 0x00000004ff1d7819 */ /* 0x000fe20000011400 */
[----:B------:R-:W-:Y:S01]  /*0100*/  UMOV UR4, 0x400 ;  /* 0x0000040000047882 */ /* 0x000fe20000000000 */
[----:B------:R-:W-:Y:S01]  /*0110*/  IMAD R21, R6, R5, R2 ;  /* 0x0000000506157224 */ /* 0x000fe200078e0202 */
[----:B------:R-:W-:Y:S02]  /*0120*/  MOV R31, RZ ;  /* 0x000000ff001f7202 */ /* 0x000fe40000000f00 */
[----:B------:R-:W-:-:S04]  /*0130*/  IADD3 R0, PT, PT, R29, -0x1, RZ ;  /* 0xffffffff1d007810 */ /* 0x000fc80007ffe0ff */
[----:B------:R-:W-:Y:S02]  /*0140*/  ISETP.GE.U32.AND P0, PT, R0, 0x3, PT ;  /* 0x000000030000780c */ /* 0x000fe40003f06070 */
[----:B------:R-:W-:Y:S01]  /*0150*/  MOV R0, RZ ;  /* 0x000000ff00007202 */ /* 0x000fe20000000f00 */
[----:B0-----:R-:W-:-:S06]  /*0160*/  ULEA UR5, UR6, UR4, 0x18 ;  /* 0x0000000406057291 */ /* 0x001fcc000f8ec0ff */
[----:B------:R-:W-:-:S04]  /*0170*/  LEA R7, R3, UR5, 0x6 ;  /* 0x0000000503077c11 */ /* 0x000fc8000f8e30ff */
[----:B------:R-:W-:Y:S05]  /*0180*/  @!P0 BRA `(.L_x_1) ;  /* 0x0000000c002c8947 */ /* 0x000fea0003800000 */
[C---:B------:R-:W-:Y:S01]  /*0190*/  IADD3 R0, PT, PT, R3.reuse, 0x30, RZ ;  /* 0x0000003003007810 */ /* 0x040fe20007ffe0ff */
[----:B------:R-:W-:Y:S01]  /*01a0*/  UIADD3 UR5, UPT, UPT, UR4, 0x400, URZ ;  /* 0x0000040004057890 */ /* 0x000fe2000fffe0ff */
[C---:B------:R-:W-:Y:S01]  /*01b0*/  IADD3 R8, PT, PT, R3.reuse, 0x20, RZ ;  /* 0x0000002003087810 */ /* 0x040fe20007ffe0ff */
[CCC-:B------:R-:W-:Y:S01]  /*01c0*/  IMAD R24, R3.reuse, R5.reuse, R2.reuse ;  /* 0x0000000503187224 */ /* 0x1c0fe200078e0202 */
[----:B------:R-:W-:Y:S01]  /*01d0*/  IADD3 R9, PT, PT, R3, 0x10, RZ ;  /* 0x0000001003097810 */ /* 0x000fe20007ffe0ff */
[-CC-:B------:R-:W-:Y:S01]  /*01e0*/  IMAD R0, R0, R5.reuse, R2.reuse ;  /* 0x0000000500007224 */ /* 0x180fe200078e0202 */
[----:B------:R-:W-:Y:S01]  /*01f0*/  ULEA UR5, UR6, UR5, 0x18 ;  /* 0x0000000506057291 */ /* 0x000fe2000f8ec0ff */
[-CC-:B------:R-:W-:Y:S02]  /*0200*/  IMAD R8, R8, R5.reuse, R2.reuse ;  /* 0x0000000508087224 */ /* 0x180fe400078e0202 */
[----:B------:R-:W-:Y:S02]  /*0210*/  HFMA2 R31, -RZ, RZ, 0, 0 ;  /* 0x00000000ff1f7431 */ /* 0x000fe400000001ff */
[----:B------:R-:W-:Y:S01]  /*0220*/  IMAD R9, R9, R5, R2 ;  /* 0x0000000509097224 */ /* 0x000fe200078e0202 */
[----:B------:R-:W-:-:S02]  /*0230*/  LEA R30, R11, R0, 0x4 ;  /* 0x000000000b1e7211 */ /* 0x000fc400078e20ff */
[----:B------:R-:W-:Y:S02]  /*0240*/  LOP3.LUT R0, R29, 0x7fffffc, RZ, 0xc0, !PT ;  /* 0x07fffffc1d007812 */ /* 0x000fe400078ec0ff */
[----:B------:R-:W-:Y:S02]  /*0250*/  LEA R22, R2, UR5, 0x2 ;  /* 0x0000000502167c11 */ /* 0x000fe4000f8e10ff */
[C---:B------:R-:W-:Y:S02]  /*0260*/  LEA R24, R11.reuse, R24, 0x4 ;  /* 0x000000180b187211 */ /* 0x040fe400078e20ff */
[C---:B------:R-:W-:Y:S02]  /*0270*/  LEA R28, R11.reuse, R8, 0x4 ;  /* 0x000000080b1c7211 */ /* 0x040fe400078e20ff */
[----:B------:R-:W-:Y:S02]  /*0280*/  LEA R26, R11, R9, 0x4 ;  /* 0x000000090b1a7211 */ /* 0x000fe400078e20ff */
[----:B------:R-:W-:-:S02]  /*0290*/  MOV R27, R21 ;  /* 0x00000015001b7202 */ /* 0x000fc40000000f00 */
[----:B------:R-:W-:Y:S02]  /*02a0*/  LEA R23, R2, R7, 0x2 ;  /* 0x0000000702177211 */ /* 0x000fe400078e10ff */
[----:B------:R-:W-:Y:S02]  /*02b0*/  IADD3 R25, PT, PT, -R0, RZ, RZ ;  /* 0x000000ff00197210 */ /* 0x000fe40007ffe1ff */
[----:B------:R-:W-:-:S07]  /*02c0*/  LEA R20, R3, R22, 0x6 ;  /* 0x0000001603147211 */ /* 0x000fce00078e30ff */
.L_x_2:
[----:B------:R-:W0:Y:S08]  /*02d0*/  LDC.64 R16, c[0x0][0x380] ;  /* 0x0000e000ff107b82 */ /* 0x000e300000000a00 */
[----:B------:R-:W1:Y:S01]  /*02e0*/  LDC.64 R18, c[0x0][0x388] ;  /* 0x0000e200ff127b82 */ /* 0x000e620000000a00 */
[----:B0-----:R-:W-:-:S05]  /*02f0*/  IMAD.WIDE R16, R27, 0x4, R16 ;  /* 0x000000041b107825 */ /* 0x001fca00078e0210 */
[----:B------:R-:W2:Y:S01]  /*0300*/  LDG.E R10, desc[UR8][R16.64] ;  /* 0x00000008100a7981 */ /* 0x000ea2000c1e1900 */
[----:B-1----:R-:W-:-:S05]  /*0310*/  IMAD.WIDE.U32 R8, R24, 0x4, R18 ;  /* 0x0000000418087825 */ /* 0x002fca00078e0012 */
[----:B------:R-:W3:Y:S04]  /*0320*/  LDG.E R35, desc[UR8][R8.64] ;  /* 0x0000000808237981 */ /* 0x000ee8000c1e1900 */
[----:B--2---:R-:W-:Y:S04]  /*0330*/  STS [R23], R10 ;  /* 0x0000000a17007388 */ /* 0x004fe80000000800 */
[----:B---3--:R-:W-:Y:S01]  /*0340*/  STS [R20], R35 ;  /* 0x0000002314007388 */ /* 0x008fe20000000800 */
[----:B------:R-:W-:Y:S06]  /*0350*/  BAR.SYNC.DEFER_BLOCKING 0x0 ;  /* 0x0000000000007b1d */ /* 0x000fec0000010000 */
[----:B------:R-:W-:Y:S04]  /*0360*/  LDS R11, [R22] ;  /* 0x00000000160b7984 */ /* 0x000fe80000000800 */
[----:B------:R-:W0:Y:S04]  /*0370*/  LDS.128 R12, [R7] ;  /* 0x00000000070c7984 */ /* 0x000e280000000c00 */
[----:B------:R-:W1:Y:S04]  /*0380*/  LDS R37, [R22+0x40] ;  /* 0x0000400016257984 */ /* 0x000e680000000800 */
[----:B------:R-:W2:Y:S01]  /*0390*/  LDS R33, [R22+0x80] ;  /* 0x0000800016217984 */ /* 0x000ea20000000800 */
[----:B0-----:R-:W-:-:S03]  /*03a0*/  FFMA R32, R12, R11, R31 ;  /* 0x0000000b0c207223 */ /* 0x001fc6000000001f */
[----:B------:R-:W0:Y:S01]  /*03b0*/  LDS R12, [R22+0xc0] ;  /* 0x0000c000160c7984 */ /* 0x000e220000000800 */
[----:B-1----:R-:W-:-:S03]  /*03c0*/  FFMA R34, R37, R13, R32 ;  /* 0x0000000d25227223 */ /* 0x002fc60000000020 */
[----:B------:R-:W-:Y:S04]  /*03d0*/  LDS R13, [R22+0x100] ;  /* 0x00010000160d7984 */ /* 0x000fe80000000800 */
[----:B------:R-:W1:Y:S04]  /*03e0*/  LDS.128 R8, [R7+0x10] ;  /* 0x0000100007087984 */ /* 0x000e680000000c00 */
[----:B------:R-:W3:Y:S04]  /*03f0*/  LDS R32, [R22+0x140] ;  /* 0x0001400016207984 */ /* 0x000ee80000000800 */
[----:B------:R-:W4:Y:S01]  /*0400*/  LDS R31, [R22+0x180] ;  /* 0x00018000161f7984 */ /* 0x000f220000000800 */
[----:B--2---:R-:W-:-:S03]  /*0410*/  FFMA R33, R33, R14, R34 ;  /* 0x0000000e21217223 */ /* 0x004fc60000000022 */
[----:B------:R-:W-:Y:S04]  /*0420*/  LDS R37, [R22+0x340] ;  /* 0x0003400016257984 */ /* 0x000fe80000000800 */
[----:B------:R-:W-:Y:S01]  /*0430*/  LDS R34, [R22+0x3c0] ;  /* 0x0003c00016227984 */ /* 0x000fe20000000800 */
[----:B0-----:R-:W-:-:S03]  /*0440*/  FFMA R15, R12, R15, R33 ;  /* 0x0000000f0c0f7223 */ /* 0x001fc60000000021 */
[----:B------:R-:W-:Y:S01]  /*0450*/  LDS R33, [R22+0x240] ;  /* 0x0002400016217984 */ /* 0x000fe20000000800 */
[----:B-1----:R-:W-:-:S03]  /*0460*/  FFMA R13, R8, R13, R15 ;  /* 0x0000000d080d7223 */ /* 0x002fc6000000000f */
[----:B------:R-:W0:Y:S01]  /*0470*/  LDS R8, [R22+0x1c0] ;  /* 0x0001c00016087984 */ /* 0x000e220000000800 */
[----:B---3--:R-:W-:-:S03]  /*0480*/  FFMA R32, R32, R9, R13 ;  /* 0x0000000920207223 */ /* 0x008fc6000000000d */
[----:B------:R-:W-:Y:S04]  /*0490*/  LDS R9, [R22+0x200] ;  /* 0x0002000016097984 */ /* 0x000fe80000000800 */
[----:B------:R-:W1:Y:S01]  /*04a0*/  LDS.128 R12, [R7+0x20] ;  /* 0x00002000070c7984 */ /* 0x000e620000000c00 */
[----:B----4-:R-:W-:-:S03]  /*04b0*/  FFMA R31, R31, R10, R32 ;  /* 0x0000000a1f1f7223 */ /* 0x010fc60000000020 */
[----:B------:R-:W2:Y:S04]  /*04c0*/  LDS R32, [R22+0x280] ;  /* 0x0002800016207984 */ /* 0x000ea80000000800 */
[----:B------:R-:W3:Y:S01]  /*04d0*/  LDS R10, [R22+0x2c0] ;  /* 0x0002c000160a7984 */ /* 0x000ee20000000800 */
[----:B0-----:R-:W-:-:S03]  /*04e0*/  FFMA R11, R8, R11, R31 ;  /* 0x0000000b080b7223 */ /* 0x001fc6000000001f */
[----:B------:R-:W-:Y:S01]  /*04f0*/  LDS R31, [R22+0x380] ;  /* 0x00038000161f7984 */ /* 0x000fe20000000800 */
[----:B-1----:R-:W-:-:S03]  /*0500*/  FFMA R12, R12, R9, R11 ;  /* 0x000000090c0c7223 */ /* 0x002fc6000000000b */
[----:B------:R-:W-:Y:S01]  /*0510*/  LDS R9, [R22+0x300] ;  /* 0x0003000016097984 */ /* 0x000fe20000000800 */
[----:B------:R-:W-:-:S04]  /*0520*/  FFMA R13, R33, R13, R12 ;  /* 0x0000000d210d7223 */ /* 0x000fc8000000000c */
[----:B--2---:R-:W-:-:S04]  /*0530*/  FFMA R13, R32, R14, R13 ;  /* 0x0000000e200d7223 */ /* 0x004fc8000000000d */
[----:B---3--:R-:W-:Y:S02]  /*0540*/  FFMA R11, R10, R15, R13 ;  /* 0x0000000f0a0b7223 */ /* 0x008fe4000000000d */
[----:B------:R-:W0:Y:S01]  /*0550*/  LDS.128 R12, [R7+0x30] ;  /* 0x00003000070c7984 */ /* 0x000e220000000c00 */
[----:B------:R-:W-:Y:S01]  /*0560*/  IMAD.WIDE.U32 R32, R26, 0x4, R18 ;  /* 0x000000041a207825 */ /* 0x000fe200078e0012 */
[----:B------:R-:W-:Y:S06]  /*0570*/  BAR.SYNC.DEFER_BLOCKING 0x0 ;  /* 0x0000000000007b1d */ /* 0x000fec0000010000 */
[----:B------:R-:W2:Y:S04]  /*0580*/  LDG.E R33, desc[UR8][R32.64] ;  /* 0x0000000820217981 */ /* 0x000ea8000c1e1900 */
[----:B------:R-:W3:Y:S01]  /*0590*/  LDG.E R32, desc[UR8][R16.64+0x40] ;  /* 0x0000400810207981 */ /* 0x000ee2000c1e1900 */
[----:B0-----:R-:W-:-:S04]  /*05a0*/  FFMA R12, R12, R9, R11 ;  /* 0x000000090c0c7223 */ /* 0x001fc8000000000b */
[----:B------:R-:W-:-:S04]  /*05b0*/  FFMA R36, R37, R13, R12 ;  /* 0x0000000d25247223 */ /* 0x000fc8000000000c */
[----:B------:R-:W-:-:S04]  /*05c0*/  FFMA R31, R31, R14, R36 ;  /* 0x0000000e1f1f7223 */ /* 0x000fc80000000024 */
[----:B------:R-:W-:Y:S01]  /*05d0*/  FFMA R15, R34, R15, R31 ;  /* 0x0000000f220f7223 */ /* 0x000fe2000000001f */
[----:B---3--:R-:W-:Y:S04]  /*05e0*/  STS [R23], R32 ;  /* 0x0000002017007388 */ /* 0x008fe80000000800 */
[----:B--2---:R-:W-:Y:S01]  /*05f0*/  STS [R20], R33 ;  /* 0x0000002114007388 */ /* 0x004fe20000000800 */
[----:B------:R-:W-:Y:S06]  /*0600*/  BAR.SYNC.DEFER_BLOCKING 0x0 ;  /* 0x0000000000007b1d */ /* 0x000fec0000010000 */
[----:B------:R-:W-:Y:S04]  /*0610*/  LDS R35, [R22] ;  /* 0x0000000016237984 */ /* 0x000fe80000000800 */
[----:B------:R-:W0:Y:S04]  /*0620*/  LDS.128 R8, [R7] ;  /* 0x0000000007087984 */ /* 0x000e280000000c00 */
[----:B------:R-:W1:Y:S04]  /*0630*/  LDS R12, [R22+0x40] ;  /* 0x00004000160c7984 */ /* 0x000e680000000800 */
[----:B------:R-:W2:Y:S04]  /*0640*/  LDS R31, [R22+0x80] ;  /* 0x00008000161f7984 */ /* 0x000ea80000000800 */
[----:B------:R-:W-:Y:S04]  /*0650*/  LDS R32, [R22+0x140] ;  /* 0x0001400016207984 */ /* 0x000fe80000000800 */
[----:B------:R-:W-:Y:S04]  /*0660*/  LDS R33, [R22+0x180] ;  /* 0x0001800016217984 */ /* 0x000fe80000000800 */
[----:B------:R-:W-:Y:S01]  /*0670*/  LDS R37, [R22+0x340] ;  /* 0x0003400016257984 */ /* 0x000fe20000000800 */
[----:B0-----:R-:W-:-:S03]  /*0680*/  FFMA R15, R8, R35, R15 ;  /* 0x00000023080f7223 */ /* 0x001fc6000000000f */
[----:B------:R-:W0:Y:S01]  /*0690*/  LDS R8, [R22+0xc0] ;  /* 0x0000c00016087984 */ /* 0x000e220000000800 */
[----:B-1----:R-:W-:-:S03]  /*06a0*/  FFMA R34, R12, R9, R15 ;  /* 0x000000090c227223 */ /* 0x002fc6000000000f */
[----:B------:R-:W-:Y:S04]  /*06b0*/  LDS R9, [R22+0x100] ;  /* 0x0001000016097984 */ /* 0x000fe80000000800 */
[----:B------:R-:W1:Y:S01]  /*06c0*/  LDS.128 R12, [R7+0x10] ;  /* 0x00001000070c7984 */ /* 0x000e620000000c00 */
[----:B--2---:R-:W-:-:S03]  /*06d0*/  FFMA R31, R31, R10, R34 ;  /* 0x0000000a1f1f7223 */ /* 0x004fc60000000022 */
[----:B------:R-:W-:Y:S01]  /*06e0*/  LDS R34, [R22+0x3c0] ;  /* 0x0003c00016227984 */ /* 0x000fe20000000800 */
[----:B0-----:R-:W-:-:S03]  /*06f0*/  FFMA R11, R8, R11, R31 ;  /* 0x0000000b080b7223 */ /* 0x001fc6000000001f */
[----:B------:R-:W-:Y:S01]  /*0700*/  LDS R31, [R22+0x240] ;  /* 0x00024000161f7984 */ /* 0x000fe20000000800 */
[----:B-1----:R-:W-:-:S03]  /*0710*/  FFMA R9, R12, R9, R11 ;  /* 0x000000090c097223 */ /* 0x002fc6000000000b */
[----:B------:R-:W0:Y:S01]  /*0720*/  LDS R12, [R22+0x1c0] ;  /* 0x0001c000160c7984 */ /* 0x000e220000000800 */
[----:B------:R-:W-:-:S03]  /*0730*/  FFMA R32, R32, R13, R9 ;  /* 0x0000000d20207223 */ /* 0x000fc60000000009 */
[----:B------:R-:W-:Y:S04]  /*0740*/  LDS R13, [R22+0x200] ;  /* 0x00020000160d7984 */ /* 0x000fe80000000800 */
[----:B------:R-:W1:Y:S01]  /*0750*/  LDS.128 R8, [R7+0x20] ;  /* 0x0000200007087984 */ /* 0x000e620000000c00 */
[----:B------:R-:W-:-:S03]  /*0760*/  FFMA R33, R33, R14, R32 ;  /* 0x0000000e21217223 */ /* 0x000fc60000000020 */
[----:B------:R-:W2:Y:S04]  /*0770*/  LDS R32, [R22+0x280] ;  /* 0x0002800016207984 */ /* 0x000ea80000000800 */
[----:B------:R-:W3:Y:S01]  /*0780*/  LDS R14, [R22+0x2c0] ;  /* 0x0002c000160e7984 */ /* 0x000ee20000000800 */
[----:B0-----:R-:W-:-:S04]  /*0790*/  FFMA R15, R12, R15, R33 ;  /* 0x0000000f0c0f7223 */ /* 0x001fc80000000021 */
[----:B-1----:R-:W-:-:S04]  /*07a0*/  FFMA R8, R8, R13, R15 ;  /* 0x0000000d08087223 */ /* 0x002fc8000000000f */
[----:B------:R-:W-:Y:S02]  /*07b0*/  FFMA R9, R31, R9, R8 ;  /* 0x000000091f097223 */ /* 0x000fe40000000008 */
[----:B------:R-:W-:Y:S02]  /*07c0*/  LDS R31, [R22+0x380] ;  /* 0x00038000161f7984 */ /* 0x000fe40000000800 */
[----:B--2---:R-:W-:Y:S02]  /*07d0*/  FFMA R13, R32, R10, R9 ;  /* 0x0000000a200d7223 */ /* 0x004fe40000000009 */
[----:B------:R-:W-:Y:S02]  /*07e0*/  LDS R9, [R22+0x300] ;  /* 0x0003000016097984 */ /* 0x000fe40000000800 */
        /* <DEDUP_REMOVED lines=10> */
[----:B------:R-:W-:Y:S01]  /*0890*/  IMAD.WIDE.U32 R18, R30, 0x4, R18 ;  /* 0x000000041e127825 */ /* 0x000fe200078e0012 */
        /* <DEDUP_REMOVED lines=8> */
[----:B------:R-:W-:Y:S01]  /*0920*/  LDS R34, [R22+0x340] ;  /* 0x0003400016227984 */ /* 0x000fe20000000800 */
[----:B0-----:R-:W-:-:S03]  /*0930*/  FFMA R15, R8, R35, R15 ;  /* 0x00000023080f7223 */ /* 0x001fc6000000000f */
[----:B------:R-:W0:Y:S01]  /*0940*/  LDS R35, [R22+0xc0] ;  /* 0x0000c00016237984 */ /* 0x000e220000000800 */
[----:B-1----:R-:W-:-:S03]  /*0950*/  FFMA R32, R12, R9, R15 ;  /* 0x000000090c207223 */ /* 0x002fc6000000000f */
[----:B------:R-:W-:Y:S04]  /*0960*/  LDS R9, [R22+0x100] ;  /* 0x0001000016097984 */ /* 0x000fe80000000800 */
[----:B------:R-:W1:Y:S04]  /*0970*/  LDS.128 R12, [R7+0x10] ;  /* 0x00001000070c7984 */ /* 0x000e680000000c00 */
[----:B------:R-:W3:Y:S01]  /*0980*/  LDS R8, [R22+0x140] ;  /* 0x0001400016087984 */ /* 0x000ee20000000800 */
[----:B--2---:R-:W-:-:S03]  /*0990*/  FFMA R10, R31, R10, R32 ;  /* 0x0000000a1f0a7223 */ /* 0x004fc60000000020 */
[----:B------:R-:W2:Y:S01]  /*09a0*/  LDS R31, [R22+0x180] ;  /* 0x00018000161f7984 */ /* 0x000ea20000000800 */
[----:B0-----:R-:W-:-:S03]  /*09b0*/  FFMA R11, R35, R11, R10 ;  /* 0x0000000b230b7223 */ /* 0x001fc6000000000a */
[----:B------:R-:W-:Y:S01]  /*09c0*/  LDS R35, [R22+0x240] ;  /* 0x0002400016237984 */ /* 0x000fe20000000800 */
[----:B-1----:R-:W-:-:S03]  /*09d0*/  FFMA R9, R12, R9, R11 ;  /* 0x000000090c097223 */ /* 0x002fc6000000000b */
[----:B------:R-:W0:Y:S01]  /*09e0*/  LDS R12, [R22+0x1c0] ;  /* 0x0001c000160c7984 */ /* 0x000e220000000800 */
[----:B---3--:R-:W-:-:S03]  /*09f0*/  FFMA R32, R8, R13, R9 ;  /* 0x0000000d08207223 */ /* 0x008fc60000000009 */
[----:B------:R-:W1:Y:S04]  /*0a00*/  LDS.128 R8, [R7+0x20] ;  /* 0x0000200007087984 */ /* 0x000e680000000c00 */
[----:B------:R-:W3:Y:S01]  /*0a10*/  LDS R13, [R22+0x280] ;  /* 0x00028000160d7984 */ /* 0x000ee20000000800 */
[----:B--2---:R-:W-:-:S03]  /*0a20*/  FFMA R31, R31, R14, R32 ;  /* 0x0000000e1f1f7223 */ /* 0x004fc60000000020 */
[----:B------:R-:W-:Y:S01]  /*0a30*/  LDS R32, [R22+0x3c0] ;  /* 0x0003c00016207984 */ /* 0x000fe20000000800 */
[----:B0-----:R-:W-:-:S04]  /*0a40*/  FFMA R15, R12, R15, R31 ;  /* 0x0000000f0c0f7223 */ /* 0x001fc8000000001f */
[----:B-1----:R-:W-:Y:S02]  /*0a50*/  FFMA R8, R8, R33, R15 ;  /* 0x0000002108087223 */ /* 0x002fe4000000000f */
[----:B------:R-:W-:Y:S02]  /*0a60*/  LDS R33, [R22+0x380] ;  /* 0x0003800016217984 */ /* 0x000fe40000000800 */
[----:B------:R-:W-:Y:S02]  /*0a70*/  FFMA R12, R35, R9, R8 ;  /* 0x00000009230c7223 */ /* 0x000fe40000000008 */
[----:B------:R-:W0:Y:S02]  /*0a80*/  LDS R8, [R22+0x2c0] ;  /* 0x0002c00016087984 */ /* 0x000e240000000800 */
[----:B---3--:R-:W-:Y:S02]  /*0a90*/  FFMA R9, R13, R10, R12 ;  /* 0x0000000a0d097223 */ /* 0x008fe4000000000c */
[----:B------:R-:W-:Y:S04]  /*0aa0*/  LDS R35, [R22+0x300] ;  /* 0x0003000016237984 */ /* 0x000fe80000000800 */
[----:B------:R-:W1:Y:S01]  /*0ab0*/  LDS.128 R12, [R7+0x30] ;  /* 0x00003000070c7984 */ /* 0x000e620000000c00 */
[----:B------:R-:W-:Y:S06]  /*0ac0*/  BAR.SYNC.DEFER_BLOCKING 0x0 ;  /* 0x0000000000007b1d */ /* 0x000fec0000010000 */
[----:B------:R0:W2:Y:S04]  /*0ad0*/  LDG.E R16, desc[UR8][R16.64+0xc0] ;  /* 0x0000c00810107981 */ /* 0x0000a8000c1e1900 */
[----:B------:R-:W3:Y:S01]  /*0ae0*/  LDG.E R19, desc[UR8][R18.64] ;  /* 0x0000000812137981 */ /* 0x000ee2000c1e1900 */
[----:B0-----:R-:W-:-:S04]  /*0af0*/  FFMA R17, R8, R11, R9 ;  /* 0x0000000b08117223 */ /* 0x001fc80000000009 */
[----:B-1----:R-:W-:-:S04]  /*0b00*/  FFMA R35, R12, R35, R17 ;  /* 0x000000230c237223 */ /* 0x002fc80000000011 */
[----:B------:R-:W-:-:S04]  /*0b10*/  FFMA R34, R34, R13, R35 ;  /* 0x0000000d22227223 */ /* 0x000fc80000000023 */
[----:B------:R-:W-:-:S04]  /*0b20*/  FFMA R33, R33, R14, R34 ;  /* 0x0000000e21217223 */ /* 0x000fc80000000022 */
[----:B------:R-:W-:Y:S01]  /*0b30*/  FFMA R17, R32, R15, R33 ;  /* 0x0000000f20117223 */ /* 0x000fe20000000021 */
[----:B------:R-:W-:-:S04]  /*0b40*/  IADD3 R25, PT, PT, R25, 0x4, RZ ;  /* 0x0000000419197810 */ /* 0x000fc80007ffe0ff */
[----:B------:R-:W-:Y:S02]  /*0b50*/  ISETP.NE.AND P0, PT, R25, RZ, PT ;  /* 0x000000ff1900720c */ /* 0x000fe40003f05270 */
[----:B------:R-:W-:Y:S02]  /*0b60*/  IADD3 R27, PT, PT, R27, 0x40, RZ ;  /* 0x000000401b1b7810 */ /* 0x000fe40007ffe0ff */
[C---:B------:R-:W-:Y:S02]  /*0b70*/  LEA R30, R5.reuse, R30, 0x6 ;  /* 0x0000001e051e7211 */ /* 0x040fe400078e30ff */
[C---:B------:R-:W-:Y:S02]  /*0b80*/  LEA R28, R5.reuse, R28, 0x6 ;  /* 0x0000001c051c7211 */ /* 0x040fe400078e30ff */
[C---:B------:R-:W-:Y:S02]  /*0b90*/  LEA R26, R5.reuse, R26, 0x6 ;  /* 0x0000001a051a7211 */ /* 0x040fe400078e30ff */
[----:B------:R-:W-:Y:S01]  /*0ba0*/  LEA R24, R5, R24, 0x6 ;  /* 0x0000001805187211 */ /* 0x000fe200078e30ff */
[----:B--2---:R-:W-:Y:S04]  /*0bb0*/  STS [R23], R16 ;  /* 0x0000001017007388 */ /* 0x004fe80000000800 */
[----:B---3--:R-:W-:Y:S01]  /*0bc0*/  STS [R20], R19 ;  /* 0x0000001314007388 */ /* 0x008fe20000000800 */
[----:B------:R-:W-:Y:S06]  /*0bd0*/  BAR.SYNC.DEFER_BLOCKING 0x0 ;  /* 0x0000000000007b1d */ /* 0x000fec0000010000 */
[----:B------:R-:W-:Y:S04]  /*0be0*/  LDS R31, [R22] ;  /* 0x00000000161f7984 */ /* 0x000fe80000000800 */
[----:B------:R-:W0:Y:S04]  /*0bf0*/  LDS.128 R8, [R7] ;  /* 0x0000000007087984 */ /* 0x000e280000000c00 */
[----:B------:R-:W1:Y:S04]  /*0c00*/  LDS R36, [R22+0x40] ;  /* 0x0000400016247984 */ /* 0x000e680000000800 */
[----:B------:R-:W2:Y:S04]  /*0c10*/  LDS R37, [R22+0x80] ;  /* 0x0000800016257984 */ /* 0x000ea80000000800 */
[----:B------:R-:W3:Y:S04]  /*0c20*/  LDS R34, [R22+0xc0] ;  /* 0x0000c00016227984 */ /* 0x000ee80000000800 */
[----:B------:R-:W-:Y:S04]  /*0c30*/  LDS R33, [R22+0x100] ;  /* 0x0001000016217984 */ /* 0x000fe80000000800 */
[----:B------:R-:W4:Y:S04]  /*0c40*/  LDS.128 R12, [R7+0x10] ;  /* 0x00001000070c7984 */ /* 0x000f280000000c00 */
[----:B------:R-:W5:Y:S04]  /*0c50*/  LDS R32, [R22+0x140] ;  /* 0x0001400016207984 */ /* 0x000f680000000800 */
[----:B------:R-:W5:Y:S01]  /*0c60*/  LDS R35, [R22+0x180] ;  /* 0x0001800016237984 */ /* 0x000f620000000800 */
[----:B0-----:R-:W-:-:S03]  /*0c70*/  FFMA R17, R8, R31, R17 ;  /* 0x0000001f08117223 */ /* 0x001fc60000000011 */
[----:B------:R-:W0:Y:S01]  /*0c80*/  LDS R8, [R22+0x1c0] ;  /* 0x0001c00016087984 */ /* 0x000e220000000800 */
[----:B-1----:R-:W-:-:S03]  /*0c90*/  FFMA R36, R36, R9, R17 ;  /* 0x0000000924247223 */ /* 0x002fc60000000011 */
[----:B------:R-:W-:Y:S04]  /*0ca0*/  LDS R31, [R22+0x200] ;  /* 0x00020000161f7984 */ /* 0x000fe80000000800 */
[----:B------:R-:W1:Y:S01]  /*0cb0*/  LDS.128 R16, [R7+0x20] ;  /* 0x0000200007107984 */ /* 0x000e620000000c00 */
[----:B--2---:R-:W-:-:S04]  /*0cc0*/  FFMA R37, R37, R10, R36 ;  /* 0x0000000a25257223 */ /* 0x004fc80000000024 */
[----:B---3--:R-:W-:-:S04]  /*0cd0*/  FFMA R11, R34, R11, R37 ;  /* 0x0000000b220b7223 */ /* 0x008fc80000000025 */
[----:B----4-:R-:W-:Y:S02]  /*0ce0*/  FFMA R11, R12, R33, R11 ;  /* 0x000000210c0b7223 */ /* 0x010fe4000000000b */
[----:B------:R-:W2:Y:S02]  /*0cf0*/  LDS R12, [R22+0x240] ;  /* 0x00024000160c7984 */ /* 0x000ea40000000800 */
[----:B-----5:R-:W-:Y:S02]  /*0d00*/  FFMA R32, R32, R13, R11 ;  /* 0x0000000d20207223 */ /* 0x020fe4000000000b */
[----:B------:R-:W3:Y:S02]  /*0d10*/  LDS R13, [R22+0x280] ;  /* 0x00028000160d7984 */ /* 0x000ee40000000800 */
[----:B------:R-:W-:Y:S02]  /*0d20*/  FFMA R35, R35, R14, R32 ;  /* 0x0000000e23237223 */ /* 0x000fe40000000020 */
[----:B------:R-:W4:Y:S04]  /*0d30*/  LDS R14, [R22+0x2c0] ;  /* 0x0002c000160e7984 */ /* 0x000f280000000800 */
[----:B------:R-:W-:Y:S01]  /*0d40*/  LDS R32, [R22+0x340] ;  /* 0x0003400016207984 */ /* 0x000fe20000000800 */
[----:B0-----:R-:W-:-:S03]  /*0d50*/  FFMA R35, R8, R15, R35 ;  /* 0x0000000f08237223 */ /* 0x001fc60000000023 */
[----:B------:R-:W-:Y:S04]  /*0d60*/  LDS R15, [R22+0x300] ;  /* 0x00030000160f7984 */ /* 0x000fe80000000800 */
[----:B------:R-:W0:Y:S01]  /*0d70*/  LDS.128 R8, [R7+0x30] ;  /* 0x0000300007087984 */ /* 0x000e220000000c00 */
[----:B-1----:R-:W-:-:S03]  /*0d80*/  FFMA R35, R16, R31, R35 ;  /* 0x0000001f10237223 */ /* 0x002fc60000000023 */
[----:B------:R-:W1:Y:S04]  /*0d90*/  LDS R31, [R22+0x380] ;  /* 0x00038000161f7984 */ /* 0x000e680000000800 */
[----:B------:R-:W5:Y:S01]  /*0da0*/  LDS R16, [R22+0x3c0] ;  /* 0x0003c00016107984 */ /* 0x000f620000000800 */
[----:B--2---:R-:W-:-:S04]  /*0db0*/  FFMA R12, R12, R17, R35 ;  /* 0x000000110c0c7223 */ /* 0x004fc80000000023 */
[----:B---3--:R-:W-:-:S04]  /*0dc0*/  FFMA R13, R13, R18, R12 ;  /* 0x000000120d0d7223 */ /* 0x008fc8000000000c */
[----:B----4-:R-:W-:-:S04]  /*0dd0*/  FFMA R13, R14, R19, R13 ;  /* 0x000000130e0d7223 */ /* 0x010fc8000000000d */
[----:B0-----:R-:W-:-:S04]  /*0de0*/  FFMA R13, R8, R15, R13 ;  /* 0x0000000f080d7223 */ /* 0x001fc8000000000d */
[----:B------:R-:W-:-:S04]  /*0df0*/  FFMA R32, R32, R9, R13 ;  /* 0x0000000920207223 */ /* 0x000fc8000000000d */
[----:B-1----:R-:W-:-:S04]  /*0e00*/  FFMA R31, R31, R10, R32 ;  /* 0x0000000a1f1f7223 */ /* 0x002fc80000000020 */
[----:B-----5:R-:W-:Y:S01]  /*0e10*/  FFMA R31, R16, R11, R31 ;  /* 0x0000000b101f7223 */ /* 0x020fe2000000001f */
[----:B------:R-:W-:Y:S06]  /*0e20*/  BAR.SYNC.DEFER_BLOCKING 0x0 ;  /* 0x0000000000007b1d */ /* 0x000fec0000010000 */
[----:B------:R-:W-:Y:S05]  /*0e30*/  @P0 BRA `(.L_x_2) ;  /* 0xfffffff400240947 */ /* 0x000fea000383ffff */
.L_x_1:
[----:B------:R-:W-:-:S13]  /*0e40*/  LOP3.LUT P0, R8, R29, 0x3, RZ, 0xc0, !PT ;  /* 0x000000031d087812 */ /* 0x000fda000780c0ff */
[----:B------:R-:W-:Y:S05]  /*0e50*/  @!P0 BRA `(.L_x_0) ;  /* 0x00000008007c8947 */ /* 0x000fea0003800000 */
[----:B------:R-:W-:Y:S02]  /*0e60*/  ISETP.NE.AND P0, PT, R8, 0x1, PT ;  /* 0x000000010800780c */ /* 0x000fe40003f05270 */
[----:B------:R-:W-:-:S04]  /*0e70*/  LOP3.LUT R29, R29, 0x1, RZ, 0xc0, !PT ;  /* 0x000000011d1d7812 */ /* 0x000fc800078ec0ff */
[----:B------:R-:W-:-:S07]  /*0e80*/  ISETP.NE.U32.AND P1, PT, R29, 0x1, PT ;  /* 0x000000011d00780c */ /* 0x000fce0003f25070 */
[----:B------:R-:W-:Y:S06]  /*0e90*/  @!P0 BRA `(.L_x_3) ;  /* 0x0000000400908947 */ /* 0x000fec0003800000 */
[----:B------:R-:W0:Y:S01]  /*0ea0*/  LDC.64 R22, c[0x0][0x380] ;  /* 0x0000e000ff167b82 */ /* 0x000e220000000a00 */
[C---:B------:R-:W-:Y:S02]  /*0eb0*/  LEA R18, R0.reuse, R3, 0x4 ;  /* 0x0000000300127211 */ /* 0x040fe400078e20ff */
[----:B------:R-:W-:-:S03]  /*0ec0*/  LEA R9, R0, R21, 0x4 ;  /* 0x0000001500097211 */ /* 0x000fc600078e20ff */
[----:B------:R-:W-:Y:S02]  /*0ed0*/  IMAD R13, R18, R5, R4 ;  /* 0x00000005120d7224 */ /* 0x000fe400078e0204 */
[----:B------:R-:W1:Y:S01]  /*0ee0*/  LDC.64 R16, c[0x0][0x388] ;  /* 0x0000e200ff107b82 */ /* 0x000e620000000a00 */
[----:B0-----:R-:W-:-:S05]  /*0ef0*/  IMAD.WIDE R22, R9, 0x4, R22 ;  /* 0x0000000409167825 */ /* 0x001fca00078e0216 */
[----:B------:R-:W2:Y:S01]  /*0f00*/  LDG.E R19, desc[UR8][R22.64] ;  /* 0x0000000816137981 */ /* 0x000ea2000c1e1900 */
[----:B-1----:R-:W-:-:S05]  /*0f10*/  IMAD.WIDE.U32 R12, R13, 0x4, R16 ;  /* 0x000000040d0c7825 */ /* 0x002fca00078e0010 */
[----:B------:R-:W3:Y:S01]  /*0f20*/  LDG.E R25, desc[UR8][R12.64] ;  /* 0x000000080c197981 */ /* 0x000ee2000c1e1900 */
[----:B------:R-:W-:-:S04]  /*0f30*/  UIADD3 UR5, UPT, UPT, UR4, 0x400, URZ ;  /* 0x0000040004057890 */ /* 0x000fc8000fffe0ff */
[----:B------:R-:W-:Y:S01]  /*0f40*/  ULEA UR5, UR6, UR5, 0x18 ;  /* 0x0000000506057291 */ /* 0x000fe2000f8ec0ff */
[----:B------:R-:W-:-:S05]  /*0f50*/  LEA R30, R2, R7, 0x2 ;  /* 0x00000007021e7211 */ /* 0x000fca00078e10ff */
[----:B------:R-:W-:-:S04]  /*0f60*/  LEA R20, R2, UR5, 0x2 ;  /* 0x0000000502147c11 */ /* 0x000fc8000f8e10ff */
[----:B------:R-:W-:Y:S02]  /*0f70*/  LEA R32, R3, R20, 0x6 ;  /* 0x0000001403207211 */ /* 0x000fe400078e30ff */
[----:B------:R-:W-:Y:S01]  /*0f80*/  IADD3 R18, PT, PT, R18, 0x10, RZ ;  /* 0x0000001012127810 */ /* 0x000fe20007ffe0ff */
        /* <DEDUP_REMOVED lines=11> */
[----:B------:R-:W5:Y:S04]  /*1040*/  LDS R19, [R20+0x180] ;  /* 0x0001800014137984 */ /* 0x000f680000000800 */
[----:B------:R-:W5:Y:S04]  /*1050*/  LDS R24, [R20+0x1c0] ;  /* 0x0001c00014187984 */ /* 0x000f680000000800 */
[----:B------:R-:W-:Y:S01]  /*1060*/  LDS R36, [R20+0x240] ;  /* 0x0002400014247984 */ /* 0x000fe20000000800 */
[----:B0-----:R-:W-:-:S03]  /*1070*/  FFMA R8, R8, R27, R31 ;  /* 0x0000001b08087223 */ /* 0x001fc6000000001f */
[----:B------:R-:W-:Y:S01]  /*1080*/  LDS R27, [R20+0x200] ;  /* 0x00020000141b7984 */ /* 0x000fe20000000800 */
[----:B-1----:R-:W-:-:S03]  /*1090*/  FFMA R9, R29, R9, R8 ;  /* 0x000000091d097223 */ /* 0x002fc60000000008 */
[----:B------:R-:W-:Y:S01]  /*10a0*/  LDS R29, [R20+0x300] ;  /* 0x00030000141d7984 */ /* 0x000fe20000000800 */
[----:B--2---:R-:W-:-:S03]  /*10b0*/  FFMA R10, R28, R10, R9 ;  /* 0x0000000a1c0a7223 */ /* 0x004fc60000000009 */
[----:B------:R-:W-:Y:S01]  /*10c0*/  LDS R31, [R20+0x380] ;  /* 0x00038000141f7984 */ /* 0x000fe20000000800 */
[----:B---3--:R-:W-:-:S03]  /*10d0*/  FFMA R11, R33, R11, R10 ;  /* 0x0000000b210b7223 */ /* 0x008fc6000000000a */
[----:B------:R-:W-:Y:S04]  /*10e0*/  LDS R33, [R20+0x280] ;  /* 0x0002800014217984 */ /* 0x000fe80000000800 */
[----:B------:R-:W-:Y:S01]  /*10f0*/  LDS R28, [R20+0x3c0] ;  /* 0x0003c000141c7984 */ /* 0x000fe20000000800 */
[----:B----4-:R-:W-:-:S03]  /*1100*/  FFMA R11, R12, R34, R11 ;  /* 0x000000220c0b7223 */ /* 0x010fc6000000000b */
[----:B------:R-:W-:Y:S01]  /*1110*/  LDS R34, [R20+0x2c0] ;  /* 0x0002c00014227984 */ /* 0x000fe20000000800 */
[----:B-----5:R-:W-:Y:S01]  /*1120*/  FFMA R26, R26, R13, R11 ;  /* 0x0000000d1a1a7223 */ /* 0x020fe2000000000b */
[----:B------:R-:W-:Y:S02]  /*1130*/  IMAD R13, R18, R5, R4 ;  /* 0x00000005120d7224 */ /* 0x000fe400078e0204 */
[----:B------:R-:W0:Y:S01]  /*1140*/  LDS.128 R8, [R7+0x20] ;  /* 0x0000200007087984 */ /* 0x000e220000000c00 */
[----:B------:R-:W-:Y:S01]  /*1150*/  FFMA R19, R19, R14, R26 ;  /* 0x0000000e13137223 */ /* 0x000fe2000000001a */
[----:B------:R-:W-:Y:S02]  /*1160*/  IMAD.WIDE.U32 R12, R13, 0x4, R16 ;  /* 0x000000040d0c7825 */ /* 0x000fe400078e0010 */
[----:B------:R-:W-:Y:S02]  /*1170*/  LDS R26, [R20+0x340] ;  /* 0x00034000141a7984 */ /* 0x000fe40000000800 */
[----:B------:R-:W-:-:S02]  /*1180*/  FFMA R35, R24, R15, R19 ;  /* 0x0000000f18237223 */ /* 0x000fc40000000013 */
[----:B------:R-:W1:Y:S01]  /*1190*/  LDS.128 R16, [R7+0x30] ;  /* 0x0000300007107984 */ /* 0x000e620000000c00 */
[----:B------:R-:W-:Y:S06]  /*11a0*/  BAR.SYNC.DEFER_BLOCKING 0x0 ;  /* 0x0000000000007b1d */ /* 0x000fec0000010000 */
[----:B------:R-:W2:Y:S04]  /*11b0*/  LDG.E R23, desc[UR8][R22.64+0x40] ;  /* 0x0000400816177981 */ /* 0x000ea8000c1e1900 */
[----:B------:R-:W3:Y:S01]  /*11c0*/  LDG.E R37, desc[UR8][R12.64] ;  /* 0x000000080c257981 */ /* 0x000ee2000c1e1900 */
[----:B0-----:R-:W-:-:S04]  /*11d0*/  FFMA R35, R8, R27, R35 ;  /* 0x0000001b08237223 */ /* 0x001fc80000000023 */
[----:B------:R-:W-:-:S04]  /*11e0*/  FFMA R36, R36, R9, R35 ;  /* 0x0000000924247223 */ /* 0x000fc80000000023 */
[----:B------:R-:W-:-:S04]  /*11f0*/  FFMA R33, R33, R10, R36 ;  /* 0x0000000a21217223 */ /* 0x000fc80000000024 */
[----:B------:R-:W-:-:S04]  /*1200*/  FFMA R33, R34, R11, R33 ;  /* 0x0000000b22217223 */ /* 0x000fc80000000021 */
[----:B-1----:R-:W-:-:S04]  /*1210*/  FFMA R29, R16, R29, R33 ;  /* 0x0000001d101d7223 */ /* 0x002fc80000000021 */
[----:B------:R-:W-:-:S04]  /*1220*/  FFMA R26, R26, R17, R29 ;  /* 0x000000111a1a7223 */ /* 0x000fc8000000001d */
[----:B------:R-:W-:-:S04]  /*1230*/  FFMA R31, R31, R18, R26 ;  /* 0x000000121f1f7223 */ /* 0x000fc8000000001a */
[----:B------:R-:W-:Y:S01]  /*1240*/  FFMA R33, R28, R19, R31 ;  /* 0x000000131c217223 */ /* 0x000fe2000000001f */
        /* <DEDUP_REMOVED lines=14> */
[----:B------:R-:W-:Y:S04]  /*1330*/  LDS R31, [R20+0x200] ;  /* 0x00020000141f7984 */ /* 0x000fe80000000800 */
[----:B------:R-:W5:Y:S01]  /*1340*/  LDS.128 R16, [R7+0x20] ;  /* 0x0000200007107984 */ /* 0x000f620000000c00 */
[----:B0-----:R-:W-:-:S03]  /*1350*/  FFMA R25, R12, R25, R33 ;  /* 0x000000190c197223 */ /* 0x001fc60000000021 */
[----:B------:R-:W0:Y:S01]  /*1360*/  LDS R28, [R20+0x240] ;  /* 0x00024000141c7984 */ /* 0x000e220000000800 */
[----:B-1----:R-:W-:-:S03]  /*1370*/  FFMA R24, R24, R13, R25 ;  /* 0x0000000d18187223 */ /* 0x002fc60000000019 */
[----:B------:R-:W1:Y:S01]  /*1380*/  LDS R25, [R20+0x280] ;  /* 0x0002800014197984 */ /* 0x000e620000000800 */
[----:B--2---:R-:W-:-:S03]  /*1390*/  FFMA R27, R27, R14, R24 ;  /* 0x0000000e1b1b7223 */ /* 0x004fc60000000018 */
[----:B------:R-:W2:Y:S01]  /*13a0*/  LDS R24, [R20+0x2c0] ;  /* 0x0002c00014187984 */ /* 0x000ea20000000800 */
[----:B---3--:R-:W-:-:S03]  /*13b0*/  FFMA R33, R22, R15, R27 ;  /* 0x0000000f16217223 */ /* 0x008fc6000000001b */
[----:B------:R-:W-:Y:S04]  /*13c0*/  LDS R27, [R20+0x300] ;  /* 0x00030000141b7984 */ /* 0x000fe80000000800 */
[----:B------:R-:W3:Y:S01]  /*13d0*/  LDS.128 R12, [R7+0x30] ;  /* 0x00003000070c7984 */ /* 0x000ee20000000c00 */
[----:B----4-:R-:W-:-:S03]  /*13e0*/  FFMA R33, R8, R23, R33 ;  /* 0x0000001708217223 */ /* 0x010fc60000000021 */
[----:B------:R-:W4:Y:S04]  /*13f0*/  LDS R22, [R20+0x340] ;  /* 0x0003400014167984 */ /* 0x000f280000000800 */
[----:B------:R-:W4:Y:S01]  /*1400*/  LDS R23, [R20+0x380] ;  /* 0x0003800014177984 */ /* 0x000f220000000800 */
[----:B-----5:R-:W-:-:S03]  /*1410*/  FFMA R30, R30, R9, R33 ;  /* 0x000000091e1e7223 */ /* 0x020fc60000000021 */
[----:B------:R-:W5:Y:S01]  /*1420*/  LDS R8, [R20+0x3c0] ;  /* 0x0003c00014087984 */ /* 0x000f620000000800 */
[----:B------:R-:W-:-:S04]  /*1430*/  FFMA R29, R29, R10, R30 ;  /* 0x0000000a1d1d7223 */ /* 0x000fc8000000001e */
[----:B------:R-:W-:-:S04]  /*1440*/  FFMA R11, R26, R11, R29 ;  /* 0x0000000b1a0b7223 */ /* 0x000fc8000000001d */
[----:B------:R-:W-:-:S04]  /*1450*/  FFMA R11, R16, R31, R11 ;  /* 0x0000001f100b7223 */ /* 0x000fc8000000000b */
[----:B0-----:R-:W-:-:S04]  /*1460*/  FFMA R28, R28, R17, R11 ;  /* 0x000000111c1c7223 */ /* 0x001fc8000000000b */
[----:B-1----:R-:W-:-:S04]  /*1470*/  FFMA R25, R25, R18, R28 ;  /* 0x0000001219197223 */ /* 0x002fc8000000001c */
[----:B--2---:R-:W-:-:S04]  /*1480*/  FFMA R19, R24, R19, R25 ;  /* 0x0000001318137223 */ /* 0x004fc80000000019 */
[----:B---3--:R-:W-:-:S04]  /*1490*/  FFMA R19, R12, R27, R19 ;  /* 0x0000001b0c137223 */ /* 0x008fc80000000013 */
[----:B----4-:R-:W-:-:S04]  /*14a0*/  FFMA R22, R22, R13, R19 ;  /* 0x0000000d16167223 */ /* 0x010fc80000000013 */
[----:B------:R-:W-:-:S04]  /*14b0*/  FFMA R23, R23, R14, R22 ;  /* 0x0000000e17177223 */ /* 0x000fc80000000016 */
[----:B-----5:R-:W-:Y:S01]  /*14c0*/  FFMA R31, R8, R15, R23 ;  /* 0x0000000f081f7223 */ /* 0x020fe20000000017 */
[----:B------:R-:W-:Y:S06]  /*14d0*/  BAR.SYNC.DEFER_BLOCKING 0x0 ;  /* 0x0000000000007b1d */ /* 0x000fec0000010000 */
.L_x_3:
[----:B------:R-:W-:Y:S05]  /*14e0*/  @P1 BRA `(.L_x_0) ;  /* 0x0000000000d81947 */ /* 0x000fea0003800000 */
[----:B------:R-:W0:Y:S01]  /*14f0*/  LDC.64 R8, c[0x0][0x380] ;  /* 0x0000e000ff087b82 */ /* 0x000e220000000a00 */
[C---:B------:R-:W-:Y:S02]  /*1500*/  LEA R10, R0.reuse, R3, 0x4 ;  /* 0x00000003000a7211 */ /* 0x040fe400078e20ff */
[----:B------:R-:W-:-:S03]  /*1510*/  LEA R21, R0, R21, 0x4 ;  /* 0x0000001500157211 */ /* 0x000fc600078e20ff */
[----:B------:R-:W-:Y:S02]  /*1520*/  IMAD R11, R10, R5, R4 ;  /* 0x000000050a0b7224 */ /* 0x000fe400078e0204 */
[----:B------:R-:W1:Y:S01]  /*1530*/  LDC.64 R12, c[0x0][0x388] ;  /* 0x0000e200ff0c7b82 */ /* 0x000e620000000a00 */
[----:B0-----:R-:W-:-:S05]  /*1540*/  IMAD.WIDE R8, R21, 0x4, R8 ;  /* 0x0000000415087825 */ /* 0x001fca00078e0208 */
[----:B------:R-:W2:Y:S01]  /*1550*/  LDG.E R14, desc[UR8][R8.64] ;  /* 0x00000008080e7981 */ /* 0x000ea2000c1e1900 */
[----:B-1----:R-:W-:-:S06]  /*1560*/  IMAD.WIDE.U32 R12, R11, 0x4, R12 ;  /* 0x000000040b0c7825 */ /* 0x002fcc00078e000c */
[----:B------:R-:W3:Y:S01]  /*1570*/  LDG.E R12, desc[UR8][R12.64] ;  /* 0x000000080c0c7981 */ /* 0x000ee2000c1e1900 */
[----:B------:R-:W-:-:S04]  /*1580*/  UIADD3 UR4, UPT, UPT, UR4, 0x400, URZ ;  /* 0x0000040004047890 */ /* 0x000fc8000fffe0ff */
[----:B------:R-:W-:Y:S01]  /*1590*/  ULEA UR4, UR6, UR4, 0x18 ;  /* 0x0000000406047291 */ /* 0x000fe2000f8ec0ff */
[----:B------:R-:W-:-:S05]  /*15a0*/  LEA R15, R2, R7, 0x2 ;  /* 0x00000007020f7211 */ /* 0x000fca00078e10ff */
[----:B------:R-:W-:-:S04]  /*15b0*/  LEA R0, R2, UR4, 0x2 ;  /* 0x0000000402007c11 */ /* 0x000fc8000f8e10ff */
        /* <DEDUP_REMOVED lines=26> */
[----:B------:R-:W4:Y:S01]  /*1760*/  LDS R10, [R0+0x340] ;  /* 0x00034000000a7984 */ /* 0x000f220000000800 */
[----:B-----5:R-:W-:-:S03]  /*1770*/  FFMA R2, R2, R17, R3 ;  /* 0x0000001102027223 */ /* 0x020fc60000000003 */
[----:B------:R-:W5:Y:S04]  /*1780*/  LDS R16, [R0+0x380] ;  /* 0x0003800000107984 */ /* 0x000f680000000800 */
        /* <DEDUP_REMOVED lines=9> */
[----:B-----5:R-:W-:-:S04]  /*1820*/  FFMA R16, R16, R30, R9 ;  /* 0x0000001e10107223 */ /* 0x020fc80000000009 */
[----:B------:R-:W-:Y:S01]  /*1830*/  FFMA R31, R3, R31, R16 ;  /* 0x0000001f031f7223 */ /* 0x000fe20000000010 */
[----:B------:R-:W-:Y:S06]  /*1840*/  BAR.SYNC.DEFER_BLOCKING 0x0 ;  /* 0x0000000000007b1d */ /* 0x000fec0000010000 */
.L_x_0:
[----:B------:R-:W0:Y:S01]  /*1850*/  LDC.64 R2, c[0x0][0x390] ;  /* 0x0000e400ff027b82 */ /* 0x000e220000000a00 */
[----:B------:R-:W-:-:S04]  /*1860*/  IMAD R5, R6, R5, R4 ;  /* 0x0000000506057224 */ /* 0x000fc800078e0204 */
[----:B0-----:R-:W-:-:S05]  /*1870*/  IMAD.WIDE R2, R5, 0x4, R2 ;  /* 0x0000000405027825 */ /* 0x001fca00078e0202 */
[----:B------:R-:W-:Y:S01]  /*1880*/  STG.E desc[UR8][R2.64], R31 ;  /* 0x0000001f02007986 */ /* 0x000fe2000c101908 */
[----:B------:R-:W-:Y:S05]  /*1890*/  EXIT ;  /* 0x000000000000794d */ /* 0x000fea0003800000 */
.L_x_4:
[----:B------:R-:W-:-:S00]  /*18a0*/  BRA `(.L_x_4) ;  /* 0xfffffffc00fc7947 */ /* 0x000fc0000383ffff */
[----:B------:R-:W-:-:S00]  /*18b0*/  NOP ;  /* 0x0000000000007918 */ /* 0x000fc00000000000 */
        /* <DEDUP_REMOVED lines=12> */
.L_x_5:


//--------------------- .nv.shared._Z15matrixMulKernelPfS_S_i --------------------------
	.section	.nv.shared._Z15matrixMulKernelPfS_S_i,"aw",@nobits
	.sectionflags	@""
	.align	4
.nv.shared._Z15matrixMulKernelPfS_S_i:
	.zero		3072


//--------------------- .nv.shared.reserved.0     --------------------------
	.section	.nv.shared.reserved.0,"aw",@nobits
	.weak		__nv_reservedSMEM_offset_0_alias
	.size		__nv_reservedSMEM_offset_0_alias, 0, 64
	.other		__nv_reservedSMEM_offset_0_alias,@"STO_CUDA_RESERVED_SHARED STV_DEFAULT"
__nv_reservedSMEM_offset_0_alias:
	.zero		0
	.zero		64


//--------------------- .nv.constant0._Z15matrixMulKernelPfS_S_i --------------------------
	.section	.nv.constant0._Z15matrixMulKernelPfS_S_i,"a",@progbits
	.sectionflags	@""
	.align	4
.nv.constant0._Z15matrixMulKernelPfS_S_i:
	.zero		924


//--------------------- SYMBOLS --------------------------

	.type		.nv.reservedSmem.offset0,@object
	.size		.nv.reservedSmem.offset0,0x4
	.type		.nv.reservedSmem.cap,@object
	.size		.nv.reservedSmem.cap,0x4
